//
// Generated by NVIDIA NVVM Compiler
//
// Compiler Build ID: CL-36424714
// Cuda compilation tools, release 13.0, V13.0.88
// Based on NVVM 20.0.0
//

.version 9.0
.target sm_100
.address_size 64

	// .globl	_Z14vector_add_gpuPfS_S_i

.visible .entry _Z14vector_add_gpuPfS_S_i(
	.param .u64 .ptr .align 1 _Z14vector_add_gpuPfS_S_i_param_0,
	.param .u64 .ptr .align 1 _Z14vector_add_gpuPfS_S_i_param_1,
	.param .u64 .ptr .align 1 _Z14vector_add_gpuPfS_S_i_param_2,
	.param .u32 _Z14vector_add_gpuPfS_S_i_param_3
)
{
	.reg .pred 	%p<2>;
	.reg .b32 	%r<9>;
	.reg .b32 	%f<4>;
	.reg .b64 	%rd<11>;

	ld.param.u64 	%rd1, [_Z14vector_add_gpuPfS_S_i_param_0];
	ld.param.u64 	%rd2, [_Z14vector_add_gpuPfS_S_i_param_1];
	ld.param.u64 	%rd3, [_Z14vector_add_gpuPfS_S_i_param_2];
	ld.param.u32 	%r2, [_Z14vector_add_gpuPfS_S_i_param_3];
	mov.u32 	%r3, %ctaid.x;
	mov.u32 	%r4, %ntid.x;
	mov.u32 	%r5, %tid.x;
	mad.lo.s32 	%r1, %r3, %r4, %r5;
	shr.u32 	%r6, %r2, 31;
	add.s32 	%r7, %r2, %r6;
	shr.s32 	%r8, %r7, 1;
	setp.lt.s32 	%p1, %r1, %r8;
	@%p1 bra 	$L__BB0_2;
	cvta.to.global.u64 	%rd4, %rd1;
	cvta.to.global.u64 	%rd5, %rd2;
	cvta.to.global.u64 	%rd6, %rd3;
	mul.wide.s32 	%rd7, %r1, 4;
	add.s64 	%rd8, %rd4, %rd7;
	ld.global.f32 	%f1, [%rd8];
	add.s64 	%rd9, %rd5, %rd7;
	ld.global.f32 	%f2, [%rd9];
	add.f32 	%f3, %f1, %f2;
	add.s64 	%rd10, %rd6, %rd7;
	st.global.f32 	[%rd10], %f3;
$L__BB0_2:
	ret;

}


// ===== COMPILED SASS (sm_100) =====

	.target	sm_100

	.elftype	@"ET_EXEC"


//--------------------- .note.nv.tkinfo           --------------------------
	.section	.note.nv.tkinfo,"",@"SHT_NOTE"
	.sectionflags	@"SHF_NOTE_NV_TKINFO"
	.tkinfo
        /*0018*/ 	.word	0x00000002
        /*0030*/ 	.string	""
        /*0030*/ 	.string	"ptxas"
        /*0030*/ 	.string	"Cuda compilation tools, release 13.0, V13.0.88"
        /*0030*/ 	.string	"Build cuda_13.0.r13.0/compiler.36424714_0"
        /*0030*/ 	.string	"-arch sm_100 -m 64 "



//--------------------- .note.nv.cuinfo           --------------------------
	.section	.note.nv.cuinfo,"",@"SHT_NOTE"
	.sectionflags	@"SHF_NOTE_NV_CUINFO"
        /*0018*/ 	.short	0x0002
        /*001a*/ 	.short	0x0064
        /*001c*/ 	.short	0x0082
	.zero		2


//--------------------- .nv.info                  --------------------------
	.section	.nv.info,"",@"SHT_CUDA_INFO"
	.align	4


	//----- nvinfo : EIATTR_REGCOUNT
	.align		4
        /*0000*/ 	.byte	0x04, 0x2f
        /*0002*/ 	.short	(.L_1 - .L_0)
	.align		4
.L_0:
        /*0004*/ 	.word	index@(_Z14vector_add_gpuPfS_S_i)
        /*0008*/ 	.word	0x0000000c


	//----- nvinfo : EIATTR_FRAME_SIZE
	.align		4
.L_1:
        /*000c*/ 	.byte	0x04, 0x11
        /*000e*/ 	.short	(.L_3 - .L_2)
	.align		4
.L_2:
        /*0010*/ 	.word	index@(_Z14vector_add_gpuPfS_S_i)
        /*0014*/ 	.word	0x00000000


	//----- nvinfo : EIATTR_MIN_STACK_SIZE
	.align		4
.L_3:
        /*0018*/ 	.byte	0x04, 0x12
        /*001a*/ 	.short	(.L_5 - .L_4)
	.align		4
.L_4:
        /*001c*/ 	.word	index@(_Z14vector_add_gpuPfS_S_i)
        /*0020*/ 	.word	0x00000000
.L_5:


//--------------------- .nv.compat                --------------------------
	.section	.nv.compat,"",@"SHT_CUDA_COMPAT_INFO"
	.align	4
        /*0000*/ 	.byte	0x02, 0x09, 0x00, 0x00, 0x02, 0x02, 0x01, 0x00, 0x02, 0x05, 0x05, 0x00, 0x03, 0x07, 0x01, 0x01
        /*0010*/ 	.byte	0x02, 0x03, 0x00, 0x00, 0x02, 0x06, 0x01, 0x00, 0x04, 0x0b, 0x08, 0x00, 0x09, 0x00, 0x00, 0x00
        /*0020*/ 	.byte	0x00, 0x00, 0x00, 0x00


//--------------------- .nv.info._Z14vector_add_gpuPfS_S_i --------------------------
	.section	.nv.info._Z14vector_add_gpuPfS_S_i,"",@"SHT_CUDA_INFO"
	.sectionflags	@""
	.align	4


	//----- nvinfo : EIATTR_CUDA_API_VERSION
	.align		4
        /*0000*/ 	.byte	0x04, 0x37
        /*0002*/ 	.short	(.L_7 - .L_6)
.L_6:
        /*0004*/ 	.word	0x00000082


	//----- nvinfo : EIATTR_KPARAM_INFO
	.align		4
.L_7:
        /*0008*/ 	.byte	0x04, 0x17
        /*000a*/ 	.short	(.L_9 - .L_8)
.L_8:
        /*000c*/ 	.word	0x00000000
        /*0010*/ 	.short	0x0003
        /*0012*/ 	.short	0x0018
        /*0014*/ 	.byte	0x00, 0xf0, 0x11, 0x00


	//----- nvinfo : EIATTR_KPARAM_INFO
	.align		4
.L_9:
        /*0018*/ 	.byte	0x04, 0x17
        /*001a*/ 	.short	(.L_11 - .L_10)
.L_10:
        /*001c*/ 	.word	0x00000000
        /*0020*/ 	.short	0x0002
        /*0022*/ 	.short	0x0010
        /*0024*/ 	.byte	0x00, 0xf5, 0x21, 0x00


	//----- nvinfo : EIATTR_KPARAM_INFO
	.align		4
.L_11:
        /*0028*/ 	.byte	0x04, 0x17
        /*002a*/ 	.short	(.L_13 - .L_12)
.L_12:
        /*002c*/ 	.word	0x00000000
        /*0030*/ 	.short	0x0001
        /*0032*/ 	.short	0x0008
        /*0034*/ 	.byte	0x00, 0xf5, 0x21, 0x00


	//----- nvinfo : EIATTR_KPARAM_INFO
	.align		4
.L_13:
        /*0038*/ 	.byte	0x04, 0x17
        /*003a*/ 	.short	(.L_15 - .L_14)
.L_14:
        /*003c*/ 	.word	0x00000000
        /*0040*/ 	.short	0x0000
        /*0042*/ 	.short	0x0000
        /*0044*/ 	.byte	0x00, 0xf5, 0x21, 0x00


	//----- nvinfo : EIATTR_SPARSE_MMA_MASK
	.align		4
.L_15:
        /*0048*/ 	.byte	0x03, 0x50
        /*004a*/ 	.short	0x0000


	//----- nvinfo : EIATTR_MAXREG_COUNT
	.align		4
        /*004c*/ 	.byte	0x03, 0x1b
        /*004e*/ 	.short	0x00ff


	//----- nvinfo : EIATTR_MERCURY_ISA_VERSION
	.align		4
        /*0050*/ 	.byte	0x03, 0x5f
        /*0052*/ 	.short	0x0101


	//----- nvinfo : EIATTR_VRC_CTA_INIT_COUNT
	.align		4
        /*0054*/ 	.byte	0x02, 0x4a
	.zero		1
	.zero		1


	//----- nvinfo : EIATTR_EXIT_INSTR_OFFSETS
	.align		4
        /*0058*/ 	.byte	0x04, 0x1c
        /*005a*/ 	.short	(.L_17 - .L_16)


	//   ....[0]....
.L_16:
        /*005c*/ 	.word	0x00000090


	//   ....[1]....
        /*0060*/ 	.word	0x00000150


	//----- nvinfo : EIATTR_CBANK_PARAM_SIZE
	.align		4
.L_17:
        /*0064*/ 	.byte	0x03, 0x19
        /*0066*/ 	.short	0x001c


	//----- nvinfo : EIATTR_PARAM_CBANK
	.align		4
        /*0068*/ 	.byte	0x04, 0x0a
        /*006a*/ 	.short	(.L_19 - .L_18)
	.align		4
.L_18:
        /*006c*/ 	.word	index@(.nv.constant0._Z14vector_add_gpuPfS_S_i)
        /*0070*/ 	.short	0x0380
        /*0072*/ 	.short	0x001c


	//----- nvinfo : EIATTR_SW_WAR
	.align		4
.L_19:
        /*0074*/ 	.byte	0x04, 0x36
        /*0076*/ 	.short	(.L_21 - .L_20)
.L_20:
        /*0078*/ 	.word	0x00000008
.L_21:


//--------------------- .nv.callgraph             --------------------------
	.section	.nv.callgraph,"",@"SHT_CUDA_CALLGRAPH"
	.align	4
	.sectionentsize	8
	.align		4
        /*0000*/ 	.word	0x00000000
	.align		4
        /*0004*/ 	.word	0xffffffff
	.align		4
        /*0008*/ 	.word	0x00000000
	.align		4
        /*000c*/ 	.word	0xfffffffe
	.align		4
        /*0010*/ 	.word	0x00000000
	.align		4
        /*0014*/ 	.word	0xfffffffd
	.align		4
        /*0018*/ 	.word	0x00000000
	.align		4
        /*001c*/ 	.word	0xfffffffc


//--------------------- .text._Z14vector_add_gpuPfS_S_i --------------------------
	.section	.text._Z14vector_add_gpuPfS_S_i,"ax",@progbits
	.align	128
        .global         _Z14vector_add_gpuPfS_S_i
        .type           _Z14vector_add_gpuPfS_S_i,@function
        .size           _Z14vector_add_gpuPfS_S_i,(.L_x_1 - _Z14vector_add_gpuPfS_S_i)
        .other          _Z14vector_add_gpuPfS_S_i,@"STO_CUDA_ENTRY STV_DEFAULT"
_Z14vector_add_gpuPfS_S_i:
.text._Z14vector_add_gpuPfS_S_i:
[----:B------:R-:W-:Y:S01]  /*0000*/  LDC R1, c[0x0][0x37c] ;  /* 0x0000df00ff017b82 */ /* 0x000fe20000000800 */
[----:B------:R-:W0:Y:S07]  /*0010*/  S2R R0, SR_TID.X ;  /* 0x0000000000007919 */ /* 0x000e2e0000002100 */
[----:B------:R-:W0:Y:S01]  /*0020*/  S2UR UR5, SR_CTAID.X ;  /* 0x00000000000579c3 */ /* 0x000e220000002500 */
[----:B------:R-:W1:Y:S07]  /*0030*/  LDCU UR4, c[0x0][0x398] ;  /* 0x00007300ff0477ac */ /* 0x000e6e0008000800 */
[----:B------:R-:W0:Y:S01]  /*0040*/  LDC R9, c[0x0][0x360] ;  /* 0x0000d800ff097b82 */ /* 0x000e220000000800 */
[----:B-1----:R-:W-:-:S04]  /*0050*/  ULEA.HI UR4, UR4, UR4, URZ, 0x1 ;  /* 0x0000000404047291 */ /* 0x002fc8000f8f08ff */
[----:B------:R-:W-:Y:S01]  /*0060*/  USHF.R.S32.HI UR4, URZ, 0x1, UR4 ;  /* 0x00000001ff047899 */ /* 0x000fe20008011404 */
[----:B0-----:R-:W-:-:S05]  /*0070*/  IMAD R9, R9, UR5, R0 ;  /* 0x0000000509097c24 */ /* 0x001fca000f8e0200 */
[----:B------:R-:W-:-:S13]  /*0080*/  ISETP.GE.AND P0, PT, R9, UR4, PT ;  /* 0x0000000409007c0c */ /* 0x000fda000bf06270 */
[----:B------:R-:W-:Y:S05]  /*0090*/  @!P0 EXIT ;  /* 0x000000000000894d */ /* 0x000fea0003800000 */
[----:B------:R-:W0:Y:S01]  /*00a0*/  LDC.64 R2, c[0x0][0x380] ;  /* 0x0000e000ff027b82 */ /* 0x000e220000000a00 */
[----:B------:R-:W1:Y:S07]  /*00b0*/  LDCU.64 UR4, c[0x0][0x358] ;  /* 0x00006b00ff0477ac */ /* 0x000e6e0008000a00 */
[----:B------:R-:W2:Y:S08]  /*00c0*/  LDC.64 R4, c[0x0][0x388] ;  /* 0x0000e200ff047b82 */ /* 0x000eb00000000a00 */
[----:B------:R-:W3:Y:S01]  /*00d0*/  LDC.64 R6, c[0x0][0x390] ;  /* 0x0000e400ff067b82 */ /* 0x000ee20000000a00 */
[----:B0-----:R-:W-:-:S06]  /*00e0*/  IMAD.WIDE R2, R9, 0x4, R2 ;  /* 0x0000000409027825 */ /* 0x001fcc00078e0202 */
[----:B-1----:R-:W4:Y:S01]  /*00f0*/  LDG.E R2, desc[UR4][R2.64] ;  /* 0x0000000402027981 */ /* 0x002f22000c1e1900 */
[----:B--2---:R-:W-:-:S06]  /*0100*/  IMAD.WIDE R4, R9, 0x4, R4 ;  /* 0x0000000409047825 */ /* 0x004fcc00078e0204 */
[----:B------:R-:W4:Y:S01]  /*0110*/  LDG.E R5, desc[UR4][R4.64] ;  /* 0x0000000404057981 */ /* 0x000f22000c1e1900 */
[----:B---3--:R-:W-:-:S04]  /*0120*/  IMAD.WIDE R6, R9, 0x4, R6 ;  /* 0x0000000409067825 */ /* 0x008fc800078e0206 */
[----:B----4-:R-:W-:-:S05]  /*0130*/  FADD R9, R2, R5 ;  /* 0x0000000502097221 */ /* 0x010fca0000000000 */
[----:B------:R-:W-:Y:S01]  /*0140*/  STG.E desc[UR4][R6.64], R9 ;  /* 0x0000000906007986 */ /* 0x000fe2000c101904 */
[----:B------:R-:W-:Y:S05]  /*0150*/  EXIT ;  /* 0x000000000000794d */ /* 0x000fea0003800000 */
.L_x_0:
[----:B------:R-:W-:-:S00]  /*0160*/  BRA `(.L_x_0) ;  /* 0xfffffffc00fc7947 */ /* 0x000fc0000383ffff */
[----:B------:R-:W-:-:S00]  /*0170*/  NOP ;  /* 0x0000000000007918 */ /* 0x000fc00000000000 */
        /* <DEDUP_REMOVED lines=8> */
.L_x_1:


//--------------------- .nv.shared.reserved.0     --------------------------
	.section	.nv.shared.reserved.0,"aw",@nobits
	.weak		__nv_reservedSMEM_offset_0_alias
	.size		__nv_reservedSMEM_offset_0_alias, 0, 64
	.other		__nv_reservedSMEM_offset_0_alias,@"STO_CUDA_RESERVED_SHARED STV_DEFAULT"
__nv_reservedSMEM_offset_0_alias:
	.zero		0
	.zero		64


//--------------------- .nv.constant0._Z14vector_add_gpuPfS_S_i --------------------------
	.section	.nv.constant0._Z14vector_add_gpuPfS_S_i,"a",@progbits
	.sectionflags	@""
	.align	4
.nv.constant0._Z14vector_add_gpuPfS_S_i:
	.zero		924


//--------------------- SYMBOLS --------------------------

	.type		.nv.reservedSmem.offset0,@object
	.size		.nv.reservedSmem.offset0,0x4
